//
// Generated by NVIDIA NVVM Compiler
//
// Compiler Build ID: CL-36424714
// Cuda compilation tools, release 13.0, V13.0.88
// Based on NVVM 20.0.0
//

.version 9.0
.target sm_100
.address_size 64

	// .globl	cosKernel
.func  (.param .align 16 .b8 func_retval0[16]) __internal_trig_reduction_slowpathd
(
	.param .b64 __internal_trig_reduction_slowpathd_param_0
)
;
.global .align 8 .b8 __cudart_i2opi_d[144] = {8, 93, 141, 31, 177, 95, 251, 107, 234, 146, 82, 138, 247, 57, 7, 61, 123, 241, 229, 235, 199, 186, 39, 117, 45, 234, 95, 158, 102, 63, 70, 79, 183, 9, 203, 39, 207, 126, 54, 109, 31, 109, 10, 90, 139, 17, 47, 239, 15, 152, 5, 222, 255, 151, 248, 31, 59, 40, 249, 189, 139, 95, 132, 156, 244, 57, 83, 131, 57, 214, 145, 57, 65, 126, 95, 180, 38, 112, 156, 233, 132, 68, 187, 46, 245, 53, 130, 232, 62, 167, 41, 177, 28, 235, 29, 254, 28, 146, 209, 9, 234, 46, 73, 6, 224, 210, 77, 66, 58, 110, 36, 183, 97, 197, 187, 222, 171, 99, 81, 254, 65, 144, 67, 60, 153, 149, 98, 219, 192, 221, 52, 245, 209, 87, 39, 252, 41, 21, 68, 78, 110, 131, 249, 162};
.global .align 16 .b8 __cudart_sin_cos_coeffs[128] = {70, 210, 176, 44, 241, 229, 90, 190, 146, 227, 172, 105, 227, 29, 199, 62, 161, 98, 219, 25, 160, 1, 42, 191, 24, 8, 17, 17, 17, 17, 129, 63, 84, 85, 85, 85, 85, 85, 197, 191, 0, 0, 0, 0, 0, 0, 0, 0, 0, 0, 0, 0, 0, 0, 0, 0, 100, 129, 253, 32, 131, 255, 168, 189, 40, 133, 239, 193, 167, 238, 33, 62, 217, 230, 6, 142, 79, 126, 146, 190, 233, 188, 221, 25, 160, 1, 250, 62, 71, 93, 193, 22, 108, 193, 86, 191, 81, 85, 85, 85, 85, 85, 165, 63, 0, 0, 0, 0, 0, 0, 224, 191, 0, 0, 0, 0, 0, 0, 240, 63};

.visible .entry cosKernel(
	.param .u32 cosKernel_param_0,
	.param .u64 .ptr .align 1 cosKernel_param_1,
	.param .u32 cosKernel_param_2,
	.param .u64 .ptr .align 1 cosKernel_param_3,
	.param .u32 cosKernel_param_4
)
{
	.reg .pred 	%p<6>;
	.reg .b32 	%r<22>;
	.reg .b64 	%rd<13>;
	.reg .b64 	%fd<36>;

	ld.param.u32 	%r9, [cosKernel_param_0];
	ld.param.u64 	%rd1, [cosKernel_param_1];
	ld.param.u32 	%r7, [cosKernel_param_2];
	ld.param.u64 	%rd2, [cosKernel_param_3];
	ld.param.u32 	%r8, [cosKernel_param_4];
	mov.u32 	%r10, %ctaid.x;
	mov.u32 	%r11, %ntid.x;
	mov.u32 	%r12, %tid.x;
	mad.lo.s32 	%r1, %r10, %r11, %r12;
	setp.ge.s32 	%p1, %r1, %r9;
	@%p1 bra 	$L__BB0_7;
	cvta.to.global.u64 	%rd3, %rd1;
	mul.lo.s32 	%r13, %r7, %r1;
	mul.wide.s32 	%rd4, %r13, 8;
	add.s64 	%rd5, %rd3, %rd4;
	ld.global.f64 	%fd1, [%rd5];
	abs.f64 	%fd2, %fd1;
	setp.neu.f64 	%p2, %fd2, 0d7FF0000000000000;
	@%p2 bra 	$L__BB0_3;
	mov.f64 	%fd13, 0d0000000000000000;
	mul.rn.f64 	%fd35, %fd1, %fd13;
	mov.b32 	%r21, 1;
	bra.uni 	$L__BB0_6;
$L__BB0_3:
	mul.f64 	%fd8, %fd1, 0d3FE45F306DC9C883;
	cvt.rni.s32.f64 	%r20, %fd8;
	cvt.rn.f64.s32 	%fd9, %r20;
	fma.rn.f64 	%fd10, %fd9, 0dBFF921FB54442D18, %fd1;
	fma.rn.f64 	%fd11, %fd9, 0dBC91A62633145C00, %fd10;
	fma.rn.f64 	%fd35, %fd9, 0dB97B839A252049C0, %fd11;
	setp.ltu.f64 	%p3, %fd2, 0d41E0000000000000;
	@%p3 bra 	$L__BB0_5;
	{ // callseq 0, 0
	.param .b64 param0;
	st.param.f64 	[param0], %fd1;
	.param .align 16 .b8 retval0[16];
	call.uni (retval0), 
	__internal_trig_reduction_slowpathd, 
	(
	param0
	);
	ld.param.f64 	%fd35, [retval0];
	ld.param.b32 	%r20, [retval0+8];
	} // callseq 0
$L__BB0_5:
	add.s32 	%r21, %r20, 1;
$L__BB0_6:
	shl.b32 	%r16, %r21, 6;
	cvt.u64.u32 	%rd6, %r16;
	and.b64  	%rd7, %rd6, 64;
	mov.u64 	%rd8, __cudart_sin_cos_coeffs;
	add.s64 	%rd9, %rd8, %rd7;
	mul.rn.f64 	%fd14, %fd35, %fd35;
	and.b32  	%r17, %r21, 1;
	setp.eq.b32 	%p4, %r17, 1;
	selp.f64 	%fd15, 0dBDA8FF8320FD8164, 0d3DE5DB65F9785EBA, %p4;
	ld.global.nc.v2.f64 	{%fd16, %fd17}, [%rd9];
	fma.rn.f64 	%fd18, %fd15, %fd14, %fd16;
	fma.rn.f64 	%fd19, %fd18, %fd14, %fd17;
	ld.global.nc.v2.f64 	{%fd20, %fd21}, [%rd9+16];
	fma.rn.f64 	%fd22, %fd19, %fd14, %fd20;
	fma.rn.f64 	%fd23, %fd22, %fd14, %fd21;
	ld.global.nc.v2.f64 	{%fd24, %fd25}, [%rd9+32];
	fma.rn.f64 	%fd26, %fd23, %fd14, %fd24;
	fma.rn.f64 	%fd27, %fd26, %fd14, %fd25;
	fma.rn.f64 	%fd28, %fd27, %fd35, %fd35;
	fma.rn.f64 	%fd29, %fd27, %fd14, 0d3FF0000000000000;
	selp.f64 	%fd30, %fd29, %fd28, %p4;
	and.b32  	%r18, %r21, 2;
	setp.eq.s32 	%p5, %r18, 0;
	mov.f64 	%fd31, 0d0000000000000000;
	sub.f64 	%fd32, %fd31, %fd30;
	selp.f64 	%fd33, %fd30, %fd32, %p5;
	mul.lo.s32 	%r19, %r8, %r1;
	cvta.to.global.u64 	%rd10, %rd2;
	mul.wide.s32 	%rd11, %r19, 8;
	add.s64 	%rd12, %rd10, %rd11;
	st.global.f64 	[%rd12], %fd33;
$L__BB0_7:
	ret;

}
.func  (.param .align 16 .b8 func_retval0[16]) __internal_trig_reduction_slowpathd(
	.param .b64 __internal_trig_reduction_slowpathd_param_0
)
{
	.local .align 8 .b8 	__local_depot1[40];
	.reg .b64 	%SP;
	.reg .b64 	%SPL;
	.reg .pred 	%p<10>;
	.reg .b32 	%r<47>;
	.reg .b64 	%rd<74>;
	.reg .b64 	%fd<5>;

	mov.u64 	%SPL, __local_depot1;
	ld.param.f64 	%fd4, [__internal_trig_reduction_slowpathd_param_0];
	add.u64 	%rd1, %SPL, 0;
	{
	.reg .b32 %temp; 
	mov.b64 	{%temp, %r1}, %fd4;
	}
	shr.u32 	%r2, %r1, 20;
	and.b32  	%r3, %r2, 2047;
	setp.eq.s32 	%p1, %r3, 2047;
	mov.b32 	%r46, 0;
	@%p1 bra 	$L__BB1_9;
	add.s32 	%r20, %r3, -1024;
	mov.b64 	%rd20, %fd4;
	shl.b64 	%rd2, %rd20, 11;
	shr.u32 	%r4, %r20, 6;
	sub.s32 	%r45, 15, %r4;
	sub.s32 	%r21, 19, %r4;
	setp.lt.u32 	%p2, %r20, 128;
	selp.b32 	%r6, 18, %r21, %p2;
	setp.ge.s32 	%p3, %r45, %r6;
	mov.b64 	%rd70, 0;
	@%p3 bra 	$L__BB1_4;
	add.s32 	%r23, %r6, %r4;
	neg.s32 	%r43, %r23;
	or.b64  	%rd3, %rd2, -9223372036854775808;
	mov.b64 	%rd70, 0;
	mov.b32 	%r42, 0;
	mov.u64 	%rd25, __cudart_i2opi_d;
	mov.u32 	%r44, %r45;
$L__BB1_3:
	.pragma "nounroll";
	mul.wide.s32 	%rd22, %r42, 8;
	add.s64 	%rd23, %rd1, %rd22;
	mul.wide.s32 	%rd24, %r44, 8;
	add.s64 	%rd26, %rd25, %rd24;
	ld.global.nc.u64 	%rd27, [%rd26];
	{
	.reg .u32 %r0, %r1, %r2, %r3, %alo, %ahi, %blo, %bhi, %clo, %chi;
	mov.b64 	{%alo,%ahi}, %rd27;
	mov.b64 	{%blo,%bhi}, %rd3;
	mov.b64 	{%clo,%chi}, %rd70;
	mad.lo.cc.u32 	%r0, %alo, %blo, %clo;
	madc.hi.cc.u32 	%r1, %alo, %blo, %chi;
	madc.hi.u32 	%r2, %alo, %bhi, 0;
	mad.lo.cc.u32 	%r1, %alo, %bhi, %r1;
	madc.hi.cc.u32 	%r2, %ahi, %blo, %r2;
	madc.hi.u32 	%r3, %ahi, %bhi, 0;
	mad.lo.cc.u32 	%r1, %ahi, %blo, %r1;
	madc.lo.cc.u32 	%r2, %ahi, %bhi, %r2;
	addc.u32 	%r3, %r3, 0;
	mov.b64 	%rd28, {%r0,%r1};
	mov.b64 	%rd70, {%r2,%r3};
	}
	st.local.u64 	[%rd23], %rd28;
	add.s32 	%r44, %r44, 1;
	add.s32 	%r43, %r43, 1;
	add.s32 	%r42, %r42, 1;
	setp.ne.s32 	%p4, %r43, -15;
	mov.u32 	%r45, %r6;
	@%p4 bra 	$L__BB1_3;
$L__BB1_4:
	cvt.s64.s32 	%rd29, %r45;
	cvt.u64.u32 	%rd30, %r4;
	add.s64 	%rd31, %rd30, %rd29;
	shl.b64 	%rd32, %rd31, 3;
	add.s64 	%rd33, %rd1, %rd32;
	st.local.u64 	[%rd33+-120], %rd70;
	and.b32  	%r15, %r2, 63;
	ld.local.u64 	%rd72, [%rd1+16];
	ld.local.u64 	%rd71, [%rd1+24];
	setp.eq.s32 	%p5, %r15, 0;
	@%p5 bra 	$L__BB1_6;
	shl.b64 	%rd34, %rd71, %r15;
	shr.u64 	%rd35, %rd72, 1;
	xor.b32  	%r24, %r15, 63;
	shr.u64 	%rd36, %rd35, %r24;
	or.b64  	%rd71, %rd34, %rd36;
	ld.local.u64 	%rd37, [%rd1+8];
	shl.b64 	%rd38, %rd72, %r15;
	shr.u64 	%rd39, %rd37, 1;
	shr.u64 	%rd40, %rd39, %r24;
	or.b64  	%rd72, %rd38, %rd40;
$L__BB1_6:
	and.b32  	%r25, %r1, -2147483648;
	shr.u64 	%rd41, %rd71, 62;
	cvt.u32.u64 	%r26, %rd41;
	mov.b64 	{%r27, %r28}, %rd71;
	mov.b64 	{%r29, %r30}, %rd72;
	shf.l.wrap.b32 	%r31, %r30, %r27, 2;
	shf.l.wrap.b32 	%r32, %r27, %r28, 2;
	mov.b64 	%rd42, {%r31, %r32};
	shl.b64 	%rd43, %rd72, 2;
	shr.u64 	%rd44, %rd42, 63;
	cvt.u32.u64 	%r33, %rd44;
	add.s32 	%r34, %r33, %r26;
	setp.eq.s32 	%p6, %r25, 0;
	neg.s32 	%r35, %r34;
	selp.b32 	%r46, %r34, %r35, %p6;
	setp.gt.s64 	%p7, %rd42, -1;
	mov.b64 	%rd45, 0;
	{
	.reg .u32 %r0, %r1, %r2, %r3, %a0, %a1, %a2, %a3, %b0, %b1, %b2, %b3;
	mov.b64 	{%a0,%a1}, %rd45;
	mov.b64 	{%a2,%a3}, %rd45;
	mov.b64 	{%b0,%b1}, %rd43;
	mov.b64 	{%b2,%b3}, %rd42;
	sub.cc.u32 	%r0, %a0, %b0;
	subc.cc.u32 	%r1, %a1, %b1;
	subc.cc.u32 	%r2, %a2, %b2;
	subc.u32 	%r3, %a3, %b3;
	mov.b64 	%rd46, {%r0,%r1};
	mov.b64 	%rd47, {%r2,%r3};
	}
	xor.b32  	%r36, %r25, -2147483648;
	selp.b64 	%rd73, %rd42, %rd47, %p7;
	selp.b64 	%rd14, %rd43, %rd46, %p7;
	selp.b32 	%r17, %r25, %r36, %p7;
	clz.b64 	%r37, %rd73;
	cvt.u64.u32 	%rd15, %r37;
	setp.eq.s32 	%p8, %r37, 0;
	@%p8 bra 	$L__BB1_8;
	cvt.u32.u64 	%r38, %rd15;
	and.b32  	%r39, %r38, 63;
	shl.b64 	%rd48, %rd73, %r39;
	shr.u64 	%rd49, %rd14, 1;
	not.b32 	%r40, %r38;
	and.b32  	%r41, %r40, 63;
	shr.u64 	%rd50, %rd49, %r41;
	or.b64  	%rd73, %rd48, %rd50;
$L__BB1_8:
	mov.b64 	%rd51, -3958705157555305931;
	{
	.reg .u32 %r0, %r1, %r2, %r3, %alo, %ahi, %blo, %bhi;
	mov.b64 	{%alo,%ahi}, %rd73;
	mov.b64 	{%blo,%bhi}, %rd51;
	mul.lo.u32 	%r0, %alo, %blo;
	mul.hi.u32 	%r1, %alo, %blo;
	mad.lo.cc.u32 	%r1, %alo, %bhi, %r1;
	madc.hi.u32 	%r2, %alo, %bhi, 0;
	mad.lo.cc.u32 	%r1, %ahi, %blo, %r1;
	madc.hi.cc.u32 	%r2, %ahi, %blo, %r2;
	madc.hi.u32 	%r3, %ahi, %bhi, 0;
	mad.lo.cc.u32 	%r2, %ahi, %bhi, %r2;
	addc.u32 	%r3, %r3, 0;
	mov.b64 	%rd52, {%r0,%r1};
	mov.b64 	%rd53, {%r2,%r3};
	}
	setp.gt.s64 	%p9, %rd53, 0;
	{
	.reg .u32 %r0, %r1, %r2, %r3, %a0, %a1, %a2, %a3, %b0, %b1, %b2, %b3;
	mov.b64 	{%a0,%a1}, %rd52;
	mov.b64 	{%a2,%a3}, %rd53;
	mov.b64 	{%b0,%b1}, %rd52;
	mov.b64 	{%b2,%b3}, %rd53;
	add.cc.u32 	%r0, %a0, %b0;
	addc.cc.u32 	%r1, %a1, %b1;
	addc.cc.u32 	%r2, %a2, %b2;
	addc.u32 	%r3, %a3, %b3;
	mov.b64 	%rd54, {%r0,%r1};
	mov.b64 	%rd55, {%r2,%r3};
	}
	selp.b64 	%rd56, %rd55, %rd53, %p9;
	selp.s64 	%rd57, -1, 0, %p9;
	sub.s64 	%rd58, %rd57, %rd15;
	cvt.u64.u32 	%rd59, %r17;
	shl.b64 	%rd60, %rd59, 32;
	add.s64 	%rd61, %rd56, 1;
	shr.u64 	%rd62, %rd61, 10;
	add.s64 	%rd63, %rd62, 1;
	shr.u64 	%rd64, %rd63, 1;
	shl.b64 	%rd65, %rd58, 52;
	add.s64 	%rd66, %rd65, %rd64;
	add.s64 	%rd67, %rd66, 4602678819172646912;
	or.b64  	%rd68, %rd67, %rd60;
	mov.b64 	%fd4, %rd68;
$L__BB1_9:
	st.param.f64 	[func_retval0], %fd4;
	st.param.b32 	[func_retval0+8], %r46;
	ret;

}


// ===== COMPILED SASS (sm_100) =====

	.target	sm_100

	.elftype	@"ET_EXEC"


//--------------------- .note.nv.tkinfo           --------------------------
	.section	.note.nv.tkinfo,"",@"SHT_NOTE"
	.sectionflags	@"SHF_NOTE_NV_TKINFO"
	.tkinfo
        /*0018*/ 	.word	0x00000002
        /*0030*/ 	.string	""
        /*0030*/ 	.string	"ptxas"
        /*0030*/ 	.string	"Cuda compilation tools, release 13.0, V13.0.88"
        /*0030*/ 	.string	"Build cuda_13.0.r13.0/compiler.36424714_0"
        /*0030*/ 	.string	"-arch sm_100 -m 64 "



//--------------------- .note.nv.cuinfo           --------------------------
	.section	.note.nv.cuinfo,"",@"SHT_NOTE"
	.sectionflags	@"SHF_NOTE_NV_CUINFO"
        /*0018*/ 	.short	0x0002
        /*001a*/ 	.short	0x0064
        /*001c*/ 	.short	0x0082
	.zero		2


//--------------------- .nv.info                  --------------------------
	.section	.nv.info,"",@"SHT_CUDA_INFO"
	.align	4


	//----- nvinfo : EIATTR_REGCOUNT
	.align		4
        /*0000*/ 	.byte	0x04, 0x2f
        /*0002*/ 	.short	(.L_3 - .L_2)
	.align		4
.L_2:
        /*0004*/ 	.word	index@(cosKernel)
        /*0008*/ 	.word	0x0000001c


	//----- nvinfo : EIATTR_FRAME_SIZE
	.align		4
.L_3:
        /*000c*/ 	.byte	0x04, 0x11
        /*000e*/ 	.short	(.L_5 - .L_4)
	.align		4
.L_4:
        /*0010*/ 	.word	index@($cosKernel$__internal_trig_reduction_slowpathd)
        /*0014*/ 	.word	0x00000028


	//----- nvinfo : EIATTR_FRAME_SIZE
	.align		4
.L_5:
        /*0018*/ 	.byte	0x04, 0x11
        /*001a*/ 	.short	(.L_7 - .L_6)
	.align		4
.L_6:
        /*001c*/ 	.word	index@(cosKernel)
        /*0020*/ 	.word	0x00000028


	//----- nvinfo : EIATTR_MIN_STACK_SIZE
	.align		4
.L_7:
        /*0024*/ 	.byte	0x04, 0x12
        /*0026*/ 	.short	(.L_9 - .L_8)
	.align		4
.L_8:
        /*0028*/ 	.word	index@(cosKernel)
        /*002c*/ 	.word	0x00000028
.L_9:


//--------------------- .nv.compat                --------------------------
	.section	.nv.compat,"",@"SHT_CUDA_COMPAT_INFO"
	.align	4
        /*0000*/ 	.byte	0x02, 0x09, 0x00, 0x00, 0x02, 0x02, 0x01, 0x00, 0x02, 0x05, 0x05, 0x00, 0x03, 0x07, 0x01, 0x01
        /*0010*/ 	.byte	0x02, 0x03, 0x00, 0x00, 0x02, 0x06, 0x01, 0x00, 0x04, 0x0b, 0x08, 0x00, 0x01, 0x00, 0x00, 0x00
        /*0020*/ 	.byte	0x00, 0x00, 0x00, 0x00


//--------------------- .nv.info.cosKernel        --------------------------
	.section	.nv.info.cosKernel,"",@"SHT_CUDA_INFO"
	.sectionflags	@""
	.align	4


	//----- nvinfo : EIATTR_CUDA_API_VERSION
	.align		4
        /*0000*/ 	.byte	0x04, 0x37
        /*0002*/ 	.short	(.L_11 - .L_10)
.L_10:
        /*0004*/ 	.word	0x00000082


	//----- nvinfo : EIATTR_KPARAM_INFO
	.align		4
.L_11:
        /*0008*/ 	.byte	0x04, 0x17
        /*000a*/ 	.short	(.L_13 - .L_12)
.L_12:
        /*000c*/ 	.word	0x00000000
        /*0010*/ 	.short	0x0004
        /*0012*/ 	.short	0x0020
        /*0014*/ 	.byte	0x00, 0xf0, 0x11, 0x00


	//----- nvinfo : EIATTR_KPARAM_INFO
	.align		4
.L_13:
        /*0018*/ 	.byte	0x04, 0x17
        /*001a*/ 	.short	(.L_15 - .L_14)
.L_14:
        /*001c*/ 	.word	0x00000000
        /*0020*/ 	.short	0x0003
        /*0022*/ 	.short	0x0018
        /*0024*/ 	.byte	0x00, 0xf5, 0x21, 0x00


	//----- nvinfo : EIATTR_KPARAM_INFO
	.align		4
.L_15:
        /*0028*/ 	.byte	0x04, 0x17
        /*002a*/ 	.short	(.L_17 - .L_16)
.L_16:
        /*002c*/ 	.word	0x00000000
        /*0030*/ 	.short	0x0002
        /*0032*/ 	.short	0x0010
        /*0034*/ 	.byte	0x00, 0xf0, 0x11, 0x00


	//----- nvinfo : EIATTR_KPARAM_INFO
	.align		4
.L_17:
        /*0038*/ 	.byte	0x04, 0x17
        /*003a*/ 	.short	(.L_19 - .L_18)
.L_18:
        /*003c*/ 	.word	0x00000000
        /*0040*/ 	.short	0x0001
        /*0042*/ 	.short	0x0008
        /*0044*/ 	.byte	0x00, 0xf5, 0x21, 0x00


	//----- nvinfo : EIATTR_KPARAM_INFO
	.align		4
.L_19:
        /*0048*/ 	.byte	0x04, 0x17
        /*004a*/ 	.short	(.L_21 - .L_20)
.L_20:
        /*004c*/ 	.word	0x00000000
        /*0050*/ 	.short	0x0000
        /*0052*/ 	.short	0x0000
        /*0054*/ 	.byte	0x00, 0xf0, 0x11, 0x00


	//----- nvinfo : EIATTR_SPARSE_MMA_MASK
	.align		4
.L_21:
        /*0058*/ 	.byte	0x03, 0x50
        /*005a*/ 	.short	0x0000


	//----- nvinfo : EIATTR_MAXREG_COUNT
	.align		4
        /*005c*/ 	.byte	0x03, 0x1b
        /*005e*/ 	.short	0x00ff


	//----- nvinfo : EIATTR_MERCURY_ISA_VERSION
	.align		4
        /*0060*/ 	.byte	0x03, 0x5f
        /*0062*/ 	.short	0x0101


	//----- nvinfo : EIATTR_VRC_CTA_INIT_COUNT
	.align		4
        /*0064*/ 	.byte	0x02, 0x4a
	.zero		1
	.zero		1


	//----- nvinfo : EIATTR_EXIT_INSTR_OFFSETS
	.align		4
        /*0068*/ 	.byte	0x04, 0x1c
        /*006a*/ 	.short	(.L_23 - .L_22)


	//   ....[0]....
.L_22:
        /*006c*/ 	.word	0x00000080


	//   ....[1]....
        /*0070*/ 	.word	0x000004c0


	//----- nvinfo : EIATTR_CRS_STACK_SIZE
	.align		4
.L_23:
        /*0074*/ 	.byte	0x04, 0x1e
        /*0076*/ 	.short	(.L_25 - .L_24)
.L_24:
        /*0078*/ 	.word	0x00000000


	//----- nvinfo : EIATTR_CBANK_PARAM_SIZE
	.align		4
.L_25:
        /*007c*/ 	.byte	0x03, 0x19
        /*007e*/ 	.short	0x0024


	//----- nvinfo : EIATTR_PARAM_CBANK
	.align		4
        /*0080*/ 	.byte	0x04, 0x0a
        /*0082*/ 	.short	(.L_27 - .L_26)
	.align		4
.L_26:
        /*0084*/ 	.word	index@(.nv.constant0.cosKernel)
        /*0088*/ 	.short	0x0380
        /*008a*/ 	.short	0x0024


	//----- nvinfo : EIATTR_SW_WAR
	.align		4
.L_27:
        /*008c*/ 	.byte	0x04, 0x36
        /*008e*/ 	.short	(.L_29 - .L_28)
.L_28:
        /*0090*/ 	.word	0x00000008
.L_29:


//--------------------- .nv.callgraph             --------------------------
	.section	.nv.callgraph,"",@"SHT_CUDA_CALLGRAPH"
	.align	4
	.sectionentsize	8
	.align		4
        /*0000*/ 	.word	0x00000000
	.align		4
        /*0004*/ 	.word	0xffffffff
	.align		4
        /*0008*/ 	.word	0x00000000
	.align		4
        /*000c*/ 	.word	0xfffffffe
	.align		4
        /*0010*/ 	.word	0x00000000
	.align		4
        /*0014*/ 	.word	0xfffffffd
	.align		4
        /*0018*/ 	.word	0x00000000
	.align		4
        /*001c*/ 	.word	0xfffffffc


//--------------------- .nv.constant4             --------------------------
	.section	.nv.constant4,"a",@progbits
	.align	8
	.align		8
.nv.constant4:
        /*0000*/ 	.dword	__cudart_i2opi_d
	.align		8
        /*0008*/ 	.dword	__cudart_sin_cos_coeffs


//--------------------- .text.cosKernel           --------------------------
	.section	.text.cosKernel,"ax",@progbits
	.align	128
        .global         cosKernel
        .type           cosKernel,@function
        .size           cosKernel,(.L_x_12 - cosKernel)
        .other          cosKernel,@"STO_CUDA_ENTRY STV_DEFAULT"
cosKernel:
.text.cosKernel:
[----:B------:R-:W0:Y:S01]  /*0000*/  LDC R1, c[0x0][0x37c] ;  /* 0x0000df00ff017b82 */ /* 0x000e220000000800 */
[----:B------:R-:W1:Y:S07]  /*0010*/  S2R R3, SR_TID.X ;  /* 0x0000000000037919 */ /* 0x000e6e0000002100 */
[----:B------:R-:W1:Y:S01]  /*0020*/  S2UR UR4, SR_CTAID.X ;  /* 0x00000000000479c3 */ /* 0x000e620000002500 */
[----:B------:R-:W2:Y:S01]  /*0030*/  LDCU UR5, c[0x0][0x380] ;  /* 0x00007000ff0577ac */ /* 0x000ea20008000800 */
[----:B0-----:R-:W-:-:S06]  /*0040*/  VIADD R1, R1, 0xffffffd8 ;  /* 0xffffffd801017836 */ /* 0x001fcc0000000000 */
[----:B------:R-:W1:Y:S02]  /*0050*/  LDC R10, c[0x0][0x360] ;  /* 0x0000d800ff0a7b82 */ /* 0x000e640000000800 */
[----:B-1----:R-:W-:-:S05]  /*0060*/  IMAD R10, R10, UR4, R3 ;  /* 0x000000040a0a7c24 */ /* 0x002fca000f8e0203 */
[----:B--2---:R-:W-:-:S13]  /*0070*/  ISETP.GE.AND P0, PT, R10, UR5, PT ;  /* 0x000000050a007c0c */ /* 0x004fda000bf06270 */
[----:B------:R-:W-:Y:S05]  /*0080*/  @P0 EXIT ;  /* 0x000000000000094d */ /* 0x000fea0003800000 */
[----:B------:R-:W0:Y:S01]  /*0090*/  LDC.64 R16, c[0x0][0x388] ;  /* 0x0000e200ff107b82 */ /* 0x000e220000000a00 */
[----:B------:R-:W1:Y:S01]  /*00a0*/  LDCU UR6, c[0x0][0x390] ;  /* 0x00007200ff0677ac */ /* 0x000e620008000800 */
[----:B------:R-:W2:Y:S01]  /*00b0*/  LDCU.64 UR4, c[0x0][0x358] ;  /* 0x00006b00ff0477ac */ /* 0x000ea20008000a00 */
[----:B-1----:R-:W-:-:S04]  /*00c0*/  IMAD R3, R10, UR6, RZ ;  /* 0x000000060a037c24 */ /* 0x002fc8000f8e02ff */
[----:B0-----:R-:W-:-:S06]  /*00d0*/  IMAD.WIDE R16, R3, 0x8, R16 ;  /* 0x0000000803107825 */ /* 0x001fcc00078e0210 */
[----:B--2---:R-:W2:Y:S01]  /*00e0*/  LDG.E.64 R16, desc[UR4][R16.64] ;  /* 0x0000000410107981 */ /* 0x004ea2000c1e1b00 */
[----:B------:R-:W-:Y:S01]  /*00f0*/  BSSY.RECONVERGENT B1, `(.L_x_0) ;  /* 0x000001a000017945 */ /* 0x000fe20003800200 */
[----:B--2---:R-:W-:-:S14]  /*0100*/  DSETP.NEU.AND P0, PT, |R16|, +INF , PT ;  /* 0x7ff000001000742a */ /* 0x004fdc0003f0d200 */
[----:B------:R-:W-:Y:S01]  /*0110*/  @!P0 DMUL R2, RZ, R16 ;  /* 0x00000010ff028228 */ /* 0x000fe20000000000 */
[----:B------:R-:W-:Y:S01]  /*0120*/  @!P0 IMAD.MOV.U32 R0, RZ, RZ, 0x1 ;  /* 0x00000001ff008424 */ /* 0x000fe200078e00ff */
[----:B------:R-:W-:Y:S09]  /*0130*/  @!P0 BRA `(.L_x_1) ;  /* 0x0000000000548947 */ /* 0x000ff20003800000 */
[----:B------:R-:W-:Y:S01]  /*0140*/  UMOV UR6, 0x6dc9c883 ;  /* 0x6dc9c88300067882 */ /* 0x000fe20000000000 */
[----:B------:R-:W-:Y:S01]  /*0150*/  UMOV UR7, 0x3fe45f30 ;  /* 0x3fe45f3000077882 */ /* 0x000fe20000000000 */
[C---:B------:R-:W-:Y:S01]  /*0160*/  DSETP.GE.AND P0, PT, |R16|.reuse, 2.14748364800000000000e+09, PT ;  /* 0x41e000001000742a */ /* 0x040fe20003f06200 */
[----:B------:R-:W-:Y:S01]  /*0170*/  BSSY.RECONVERGENT B0, `(.L_x_2) ;  /* 0x0000010000007945 */ /* 0x000fe20003800200 */
[----:B------:R-:W-:Y:S01]  /*0180*/  DMUL R4, R16, UR6 ;  /* 0x0000000610047c28 */ /* 0x000fe20008000000 */
[----:B------:R-:W-:Y:S01]  /*0190*/  UMOV UR6, 0x54442d18 ;  /* 0x54442d1800067882 */ /* 0x000fe20000000000 */
[----:B------:R-:W-:-:S04]  /*01a0*/  UMOV UR7, 0x3ff921fb ;  /* 0x3ff921fb00077882 */ /* 0x000fc80000000000 */
[----:B------:R-:W0:Y:S08]  /*01b0*/  F2I.F64 R0, R4 ;  /* 0x0000000400007311 */ /* 0x000e300000301100 */
[----:B0-----:R-:W0:Y:S02]  /*01c0*/  I2F.F64 R2, R0 ;  /* 0x0000000000027312 */ /* 0x001e240000201c00 */
[----:B0-----:R-:W-:Y:S01]  /*01d0*/  DFMA R6, R2, -UR6, R16 ;  /* 0x8000000602067c2b */ /* 0x001fe20008000010 */
[----:B------:R-:W-:Y:S01]  /*01e0*/  UMOV UR6, 0x33145c00 ;  /* 0x33145c0000067882 */ /* 0x000fe20000000000 */
[----:B------:R-:W-:-:S06]  /*01f0*/  UMOV UR7, 0x3c91a626 ;  /* 0x3c91a62600077882 */ /* 0x000fcc0000000000 */
[----:B------:R-:W-:Y:S01]  /*0200*/  DFMA R6, R2, -UR6, R6 ;  /* 0x8000000602067c2b */ /* 0x000fe20008000006 */
[----:B------:R-:W-:Y:S01]  /*0210*/  UMOV UR6, 0x252049c0 ;  /* 0x252049c000067882 */ /* 0x000fe20000000000 */
[----:B------:R-:W-:-:S06]  /*0220*/  UMOV UR7, 0x397b839a ;  /* 0x397b839a00077882 */ /* 0x000fcc0000000000 */
[----:B------:R-:W-:Y:S01]  /*0230*/  DFMA R2, R2, -UR6, R6 ;  /* 0x8000000602027c2b */ /* 0x000fe20008000006 */
[----:B------:R-:W-:Y:S10]  /*0240*/  @!P0 BRA `(.L_x_3) ;  /* 0x0000000000088947 */ /* 0x000ff40003800000 */
[----:B------:R-:W-:-:S07]  /*0250*/  MOV R12, 0x270 ;  /* 0x00000270000c7802 */ /* 0x000fce0000000f00 */
[----:B------:R-:W-:Y:S05]  /*0260*/  CALL.REL.NOINC `($cosKernel$__internal_trig_reduction_slowpathd) ;  /* 0x0000000000987944 */ /* 0x000fea0003c00000 */
.L_x_3:
[----:B------:R-:W-:Y:S05]  /*0270*/  BSYNC.RECONVERGENT B0 ;  /* 0x0000000000007941 */ /* 0x000fea0003800200 */
.L_x_2:
[----:B------:R-:W-:-:S07]  /*0280*/  VIADD R0, R0, 0x1 ;  /* 0x0000000100007836 */ /* 0x000fce0000000000 */
.L_x_1:
[----:B------:R-:W-:Y:S05]  /*0290*/  BSYNC.RECONVERGENT B1 ;  /* 0x0000000000017941 */ /* 0x000fea0003800200 */
.L_x_0:
[----:B------:R-:W0:Y:S01]  /*02a0*/  LDCU.64 UR6, c[0x4][0x8] ;  /* 0x01000100ff0677ac */ /* 0x000e220008000a00 */
[----:B------:R-:W-:-:S05]  /*02b0*/  IMAD.SHL.U32 R4, R0, 0x40, RZ ;  /* 0x0000004000047824 */ /* 0x000fca00078e00ff */
[----:B------:R-:W-:-:S04]  /*02c0*/  LOP3.LUT R4, R4, 0x40, RZ, 0xc0, !PT ;  /* 0x0000004004047812 */ /* 0x000fc800078ec0ff */
[----:B0-----:R-:W-:Y:S02]  /*02d0*/  IADD3 R20, P0, PT, R4, UR6, RZ ;  /* 0x0000000604147c10 */ /* 0x001fe4000ff1e0ff */
[----:B------:R-:W-:Y:S01]  /*02e0*/  LOP3.LUT R8, R0, 0x1, RZ, 0xc0, !PT ;  /* 0x0000000100087812 */ /* 0x000fe200078ec0ff */
[----:B------:R-:W-:Y:S01]  /*02f0*/  IMAD.MOV.U32 R22, RZ, RZ, 0x20fd8164 ;  /* 0x20fd8164ff167424 */ /* 0x000fe200078e00ff */
[----:B------:R-:W0:Y:S01]  /*0300*/  LDCU UR6, c[0x0][0x3a0] ;  /* 0x00007400ff0677ac */ /* 0x000e220008000800 */
[----:B------:R-:W-:-:S05]  /*0310*/  IMAD.X R21, RZ, RZ, UR7, P0 ;  /* 0x00000007ff157e24 */ /* 0x000fca00080e06ff */
[----:B------:R-:W2:Y:S04]  /*0320*/  LDG.E.128.CONSTANT R16, desc[UR4][R20.64] ;  /* 0x0000000414107981 */ /* 0x000ea8000c1e9d00 */
[----:B------:R-:W3:Y:S04]  /*0330*/  LDG.E.128.CONSTANT R12, desc[UR4][R20.64+0x10] ;  /* 0x00001004140c7981 */ /* 0x000ee8000c1e9d00 */
[----:B------:R-:W4:Y:S01]  /*0340*/  LDG.E.128.CONSTANT R4, desc[UR4][R20.64+0x20] ;  /* 0x0000200414047981 */ /* 0x000f22000c1e9d00 */
[----:B------:R-:W-:Y:S01]  /*0350*/  IMAD.MOV.U32 R11, RZ, RZ, 0x3da8ff83 ;  /* 0x3da8ff83ff0b7424 */ /* 0x000fe200078e00ff */
[----:B------:R-:W-:Y:S01]  /*0360*/  ISETP.NE.U32.AND P0, PT, R8, 0x1, PT ;  /* 0x000000010800780c */ /* 0x000fe20003f05070 */
[----:B------:R-:W-:-:S03]  /*0370*/  DMUL R8, R2, R2 ;  /* 0x0000000202087228 */ /* 0x000fc60000000000 */
[----:B------:R-:W-:Y:S02]  /*0380*/  FSEL R22, R22, -8.06006814911005101289e+34, !P0 ;  /* 0xf9785eba16167808 */ /* 0x000fe40004000000 */
[----:B------:R-:W-:-:S06]  /*0390*/  FSEL R23, -R11, 0.11223486810922622681, !P0 ;  /* 0x3de5db650b177808 */ /* 0x000fcc0004000100 */
[----:B--2---:R-:W-:-:S08]  /*03a0*/  DFMA R16, R8, R22, R16 ;  /* 0x000000160810722b */ /* 0x004fd00000000010 */
[----:B------:R-:W-:-:S08]  /*03b0*/  DFMA R16, R8, R16, R18 ;  /* 0x000000100810722b */ /* 0x000fd00000000012 */
[----:B---3--:R-:W-:-:S08]  /*03c0*/  DFMA R12, R8, R16, R12 ;  /* 0x00000010080c722b */ /* 0x008fd0000000000c */
[----:B------:R-:W-:-:S08]  /*03d0*/  DFMA R12, R8, R12, R14 ;  /* 0x0000000c080c722b */ /* 0x000fd0000000000e */
[----:B----4-:R-:W-:-:S08]  /*03e0*/  DFMA R4, R8, R12, R4 ;  /* 0x0000000c0804722b */ /* 0x010fd00000000004 */
[----:B------:R-:W-:Y:S01]  /*03f0*/  DFMA R4, R8, R4, R6 ;  /* 0x000000040804722b */ /* 0x000fe20000000006 */
[----:B------:R-:W1:Y:S07]  /*0400*/  LDC.64 R6, c[0x0][0x398] ;  /* 0x0000e600ff067b82 */ /* 0x000e6e0000000a00 */
[----:B------:R-:W-:Y:S02]  /*0410*/  DFMA R2, R4, R2, R2 ;  /* 0x000000020402722b */ /* 0x000fe40000000002 */
[----:B------:R-:W-:Y:S01]  /*0420*/  DFMA R4, R8, R4, 1 ;  /* 0x3ff000000804742b */ /* 0x000fe20000000004 */
[----:B0-----:R-:W-:-:S09]  /*0430*/  IMAD R9, R10, UR6, RZ ;  /* 0x000000060a097c24 */ /* 0x001fd2000f8e02ff */
[----:B------:R-:W-:Y:S02]  /*0440*/  FSEL R4, R4, R2, !P0 ;  /* 0x0000000204047208 */ /* 0x000fe40004000000 */
[----:B------:R-:W-:Y:S02]  /*0450*/  FSEL R5, R5, R3, !P0 ;  /* 0x0000000305057208 */ /* 0x000fe40004000000 */
[----:B------:R-:W-:-:S04]  /*0460*/  LOP3.LUT P0, RZ, R0, 0x2, RZ, 0xc0, !PT ;  /* 0x0000000200ff7812 */ /* 0x000fc8000780c0ff */
[----:B------:R-:W-:-:S10]  /*0470*/  DADD R2, RZ, -R4 ;  /* 0x00000000ff027229 */ /* 0x000fd40000000804 */
[----:B------:R-:W-:Y:S02]  /*0480*/  FSEL R4, R4, R2, !P0 ;  /* 0x0000000204047208 */ /* 0x000fe40004000000 */
[----:B------:R-:W-:Y:S01]  /*0490*/  FSEL R5, R5, R3, !P0 ;  /* 0x0000000305057208 */ /* 0x000fe20004000000 */
[----:B-1----:R-:W-:-:S05]  /*04a0*/  IMAD.WIDE R2, R9, 0x8, R6 ;  /* 0x0000000809027825 */ /* 0x002fca00078e0206 */
[----:B------:R-:W-:Y:S01]  /*04b0*/  STG.E.64 desc[UR4][R2.64], R4 ;  /* 0x0000000402007986 */ /* 0x000fe2000c101b04 */
[----:B------:R-:W-:Y:S05]  /*04c0*/  EXIT ;  /* 0x000000000000794d */ /* 0x000fea0003800000 */
        .type           $cosKernel$__internal_trig_reduction_slowpathd,@function
        .size           $cosKernel$__internal_trig_reduction_slowpathd,(.L_x_12 - $cosKernel$__internal_trig_reduction_slowpathd)
$cosKernel$__internal_trig_reduction_slowpathd:
[--C-:B------:R-:W-:Y:S01]  /*04d0*/  SHF.R.U32.HI R6, RZ, 0x14, R17.reuse ;  /* 0x00000014ff067819 */ /* 0x100fe20000011611 */
[----:B------:R-:W-:Y:S02]  /*04e0*/  IMAD.MOV.U32 R11, RZ, RZ, R16 ;  /* 0x000000ffff0b7224 */ /* 0x000fe400078e0010 */
[----:B------:R-:W-:Y:S01]  /*04f0*/  IMAD.MOV.U32 R14, RZ, RZ, R17 ;  /* 0x000000ffff0e7224 */ /* 0x000fe200078e0011 */
[----:B------:R-:W-:Y:S01]  /*0500*/  LOP3.LUT R0, R6, 0x7ff, RZ, 0xc0, !PT ;  /* 0x000007ff06007812 */ /* 0x000fe200078ec0ff */
[----:B------:R-:W-:-:S03]  /*0510*/  IMAD.MOV.U32 R4, RZ, RZ, RZ ;  /* 0x000000ffff047224 */ /* 0x000fc600078e00ff */
[----:B------:R-:W-:-:S13]  /*0520*/  ISETP.NE.AND P0, PT, R0, 0x7ff, PT ;  /* 0x000007ff0000780c */ /* 0x000fda0003f05270 */
[----:B------:R-:W-:Y:S05]  /*0530*/  @!P0 BRA `(.L_x_4) ;  /* 0x0000000800488947 */ /* 0x000fea0003800000 */
[----:B------:R-:W-:Y:S01]  /*0540*/  VIADD R0, R0, 0xfffffc00 ;  /* 0xfffffc0000007836 */ /* 0x000fe20000000000 */
[----:B------:R-:W-:Y:S01]  /*0550*/  BSSY.RECONVERGENT B2, `(.L_x_5) ;  /* 0x000002f000027945 */ /* 0x000fe20003800200 */
[----:B------:R-:W-:-:S03]  /*0560*/  CS2R R18, SRZ ;  /* 0x0000000000127805 */ /* 0x000fc6000001ff00 */
[----:B------:R-:W-:Y:S02]  /*0570*/  SHF.R.U32.HI R7, RZ, 0x6, R0 ;  /* 0x00000006ff077819 */ /* 0x000fe40000011600 */
[----:B------:R-:W-:Y:S02]  /*0580*/  ISETP.GE.U32.AND P0, PT, R0, 0x80, PT ;  /* 0x000000800000780c */ /* 0x000fe40003f06070 */
[C---:B------:R-:W-:Y:S02]  /*0590*/  IADD3 R0, PT, PT, -R7.reuse, 0x13, RZ ;  /* 0x0000001307007810 */ /* 0x040fe40007ffe1ff */
[----:B------:R-:W-:Y:S02]  /*05a0*/  IADD3 R21, PT, PT, -R7, 0xf, RZ ;  /* 0x0000000f07157810 */ /* 0x000fe40007ffe1ff */
[----:B------:R-:W-:-:S04]  /*05b0*/  SEL R0, R0, 0x12, P0 ;  /* 0x0000001200007807 */ /* 0x000fc80000000000 */
[----:B------:R-:W-:-:S13]  /*05c0*/  ISETP.GE.AND P0, PT, R21, R0, PT ;  /* 0x000000001500720c */ /* 0x000fda0003f06270 */
[----:B------:R-:W-:Y:S05]  /*05d0*/  @P0 BRA `(.L_x_6) ;  /* 0x0000000000980947 */ /* 0x000fea0003800000 */
[----:B------:R-:W0:Y:S01]  /*05e0*/  LDC.64 R8, c[0x0][0x358] ;  /* 0x0000d600ff087b82 */ /* 0x000e220000000a00 */
[C---:B------:R-:W-:Y:S01]  /*05f0*/  SHF.L.U64.HI R13, R11.reuse, 0xb, R14 ;  /* 0x0000000b0b0d7819 */ /* 0x040fe2000001020e */
[----:B------:R-:W-:Y:S01]  /*0600*/  BSSY.RECONVERGENT B3, `(.L_x_7) ;  /* 0x0000022000037945 */ /* 0x000fe20003800200 */
[----:B------:R-:W-:Y:S01]  /*0610*/  IMAD.SHL.U32 R11, R11, 0x800, RZ ;  /* 0x000008000b0b7824 */ /* 0x000fe200078e00ff */
[----:B------:R-:W-:Y:S01]  /*0620*/  IADD3 R15, PT, PT, RZ, -R7, -R0 ;  /* 0x80000007ff0f7210 */ /* 0x000fe20007ffe800 */
[----:B------:R-:W-:Y:S01]  /*0630*/  IMAD.MOV.U32 R14, RZ, RZ, RZ ;  /* 0x000000ffff0e7224 */ /* 0x000fe200078e00ff */
[----:B------:R-:W-:Y:S02]  /*0640*/  CS2R R18, SRZ ;  /* 0x0000000000127805 */ /* 0x000fe4000001ff00 */
[----:B------:R-:W-:Y:S01]  /*0650*/  LOP3.LUT R13, R13, 0x80000000, RZ, 0xfc, !PT ;  /* 0x800000000d0d7812 */ /* 0x000fe200078efcff */
[----:B------:R-:W1:Y:S06]  /*0660*/  LDC.64 R2, c[0x4][RZ] ;  /* 0x01000000ff027b82 */ /* 0x000e6c0000000a00 */
.L_x_8:
[----:B0-----:R-:W-:Y:S01]  /*0670*/  R2UR UR6, R8 ;  /* 0x00000000080672ca */ /* 0x001fe200000e0000 */
[----:B-1----:R-:W-:Y:S01]  /*0680*/  IMAD.WIDE R4, R21, 0x8, R2 ;  /* 0x0000000815047825 */ /* 0x002fe200078e0202 */
[----:B------:R-:W-:-:S13]  /*0690*/  R2UR UR7, R9 ;  /* 0x00000000090772ca */ /* 0x000fda00000e0000 */
[----:B------:R-:W2:Y:S01]  /*06a0*/  LDG.E.64.CONSTANT R4, desc[UR6][R4.64] ;  /* 0x0000000604047981 */ /* 0x000ea2000c1e9b00 */
[----:B------:R-:W-:Y:S02]  /*06b0*/  VIADD R15, R15, 0x1 ;  /* 0x000000010f0f7836 */ /* 0x000fe40000000000 */
[----:B------:R-:W-:Y:S02]  /*06c0*/  VIADD R21, R21, 0x1 ;  /* 0x0000000115157836 */ /* 0x000fe40000000000 */
[----:B--2---:R-:W-:-:S04]  /*06d0*/  IMAD.WIDE.U32 R18, P2, R4, R11, R18 ;  /* 0x0000000b04127225 */ /* 0x004fc80007840012 */
[----:B------:R-:W-:Y:S02]  /*06e0*/  IMAD R23, R4, R13, RZ ;  /* 0x0000000d04177224 */ /* 0x000fe400078e02ff */
[CC--:B------:R-:W-:Y:S02]  /*06f0*/  IMAD R16, R5.reuse, R11.reuse, RZ ;  /* 0x0000000b05107224 */ /* 0x0c0fe400078e02ff */
[----:B------:R-:W-:Y:S01]  /*0700*/  IMAD.HI.U32 R25, R5, R11, RZ ;  /* 0x0000000b05197227 */ /* 0x000fe200078e00ff */
[----:B------:R-:W-:-:S03]  /*0710*/  IADD3 R19, P0, PT, R23, R19, RZ ;  /* 0x0000001317137210 */ /* 0x000fc60007f1e0ff */
[----:B------:R-:W-:Y:S01]  /*0720*/  IMAD R23, R14, 0x8, R1 ;  /* 0x000000080e177824 */ /* 0x000fe200078e0201 */
[----:B------:R-:W-:Y:S01]  /*0730*/  IADD3 R19, P1, PT, R16, R19, RZ ;  /* 0x0000001310137210 */ /* 0x000fe20007f3e0ff */
[----:B------:R-:W-:-:S04]  /*0740*/  IMAD.HI.U32 R16, R4, R13, RZ ;  /* 0x0000000d04107227 */ /* 0x000fc800078e00ff */
[----:B------:R-:W-:Y:S01]  /*0750*/  IMAD.X R4, RZ, RZ, R16, P2 ;  /* 0x000000ffff047224 */ /* 0x000fe200010e0610 */
[----:B------:R0:W-:Y:S01]  /*0760*/  STL.64 [R23], R18 ;  /* 0x0000001217007387 */ /* 0x0001e20000100a00 */
[----:B------:R-:W-:-:S03]  /*0770*/  IMAD.HI.U32 R16, R5, R13, RZ ;  /* 0x0000000d05107227 */ /* 0x000fc600078e00ff */
[----:B------:R-:W-:Y:S01]  /*0780*/  IADD3.X R4, P0, PT, R25, R4, RZ, P0, !PT ;  /* 0x0000000419047210 */ /* 0x000fe2000071e4ff */
[----:B------:R-:W-:Y:S02]  /*0790*/  IMAD R5, R5, R13, RZ ;  /* 0x0000000d05057224 */ /* 0x000fe400078e02ff */
[----:B------:R-:W-:-:S03]  /*07a0*/  VIADD R14, R14, 0x1 ;  /* 0x000000010e0e7836 */ /* 0x000fc60000000000 */
[----:B------:R-:W-:Y:S01]  /*07b0*/  IADD3.X R5, P1, PT, R5, R4, RZ, P1, !PT ;  /* 0x0000000405057210 */ /* 0x000fe20000f3e4ff */
[----:B------:R-:W-:Y:S01]  /*07c0*/  IMAD.X R4, RZ, RZ, R16, P0 ;  /* 0x000000ffff047224 */ /* 0x000fe200000e0610 */
[----:B------:R-:W-:-:S03]  /*07d0*/  ISETP.NE.AND P0, PT, R15, -0xf, PT ;  /* 0xfffffff10f00780c */ /* 0x000fc60003f05270 */
[----:B------:R-:W-:Y:S02]  /*07e0*/  IMAD.X R4, RZ, RZ, R4, P1 ;  /* 0x000000ffff047224 */ /* 0x000fe400008e0604 */
[----:B0-----:R-:W-:Y:S02]  /*07f0*/  IMAD.MOV.U32 R18, RZ, RZ, R5 ;  /* 0x000000ffff127224 */ /* 0x001fe400078e0005 */
[----:B------:R-:W-:-:S06]  /*0800*/  IMAD.MOV.U32 R19, RZ, RZ, R4 ;  /* 0x000000ffff137224 */ /* 0x000fcc00078e0004 */
[----:B------:R-:W-:Y:S05]  /*0810*/  @P0 BRA `(.L_x_8) ;  /* 0xfffffffc00940947 */ /* 0x000fea000383ffff */
[----:B------:R-:W-:Y:S05]  /*0820*/  BSYNC.RECONVERGENT B3 ;  /* 0x0000000000037941 */ /* 0x000fea0003800200 */
.L_x_7:
[----:B------:R-:W-:-:S07]  /*0830*/  IMAD.MOV.U32 R21, RZ, RZ, R0 ;  /* 0x000000ffff157224 */ /* 0x000fce00078e0000 */
.L_x_6:
[----:B------:R-:W-:Y:S05]  /*0840*/  BSYNC.RECONVERGENT B2 ;  /* 0x0000000000027941 */ /* 0x000fea0003800200 */
.L_x_5:
[----:B------:R-:W-:Y:S01]  /*0850*/  LOP3.LUT P0, R23, R6, 0x3f, RZ, 0xc0, !PT ;  /* 0x0000003f06177812 */ /* 0x000fe2000780c0ff */
[----:B------:R-:W-:-:S04]  /*0860*/  IMAD.IADD R0, R7, 0x1, R21 ;  /* 0x0000000107007824 */ /* 0x000fc800078e0215 */
[----:B------:R-:W-:-:S05]  /*0870*/  IMAD.U32 R21, R0, 0x8, R1 ;  /* 0x0000000800157824 */ /* 0x000fca00078e0001 */
[----:B------:R0:W-:Y:S04]  /*0880*/  STL.64 [R21+-0x78], R18 ;  /* 0xffff881215007387 */ /* 0x0001e80000100a00 */
[----:B------:R-:W2:Y:S04]  /*0890*/  @P0 LDL.64 R8, [R1+0x8] ;  /* 0x0000080001080983 */ /* 0x000ea80000100a00 */
[----:B------:R-:W3:Y:S04]  /*08a0*/  LDL.64 R2, [R1+0x10] ;  /* 0x0000100001027983 */ /* 0x000ee80000100a00 */
[----:B------:R-:W4:Y:S01]  /*08b0*/  LDL.64 R4, [R1+0x18] ;  /* 0x0000180001047983 */ /* 0x000f220000100a00 */
[----:B------:R-:W-:Y:S01]  /*08c0*/  @P0 LOP3.LUT R0, R6, 0x3f, RZ, 0xc, !PT ;  /* 0x0000003f06000812 */ /* 0x000fe200078e0cff */
[----:B------:R-:W-:Y:S01]  /*08d0*/  BSSY.RECONVERGENT B2, `(.L_x_9) ;  /* 0x0000034000027945 */ /* 0x000fe20003800200 */
[----:B--2---:R-:W-:-:S02]  /*08e0*/  @P0 SHF.R.U64 R7, R8, 0x1, R9 ;  /* 0x0000000108070819 */ /* 0x004fc40000001209 */
[----:B------:R-:W-:Y:S02]  /*08f0*/  @P0 SHF.R.U32.HI R9, RZ, 0x1, R9 ;  /* 0x00000001ff090819 */ /* 0x000fe40000011609 */
[CC--:B---3--:R-:W-:Y:S02]  /*0900*/  @P0 SHF.L.U32 R11, R2.reuse, R23.reuse, RZ ;  /* 0x00000017020b0219 */ /* 0x0c8fe400000006ff */
[----:B------:R-:W-:Y:S02]  /*0910*/  @P0 SHF.R.U64 R6, R7, R0, R9 ;  /* 0x0000000007060219 */ /* 0x000fe40000001209 */
[--C-:B------:R-:W-:Y:S02]  /*0920*/  @P0 SHF.R.U32.HI R15, RZ, 0x1, R3.reuse ;  /* 0x00000001ff0f0819 */ /* 0x100fe40000011603 */
[C-C-:B------:R-:W-:Y:S02]  /*0930*/  @P0 SHF.R.U64 R13, R2.reuse, 0x1, R3.reuse ;  /* 0x00000001020d0819 */ /* 0x140fe40000001203 */
[----:B------:R-:W-:-:S02]  /*0940*/  @P0 SHF.L.U64.HI R8, R2, R23, R3 ;  /* 0x0000001702080219 */ /* 0x000fc40000010203 */
[----:B------:R-:W-:Y:S02]  /*0950*/  @P0 SHF.R.U32.HI R7, RZ, R0, R9 ;  /* 0x00000000ff070219 */ /* 0x000fe40000011609 */
[----:B------:R-:W-:Y:S02]  /*0960*/  @P0 LOP3.LUT R2, R11, R6, RZ, 0xfc, !PT ;  /* 0x000000060b020212 */ /* 0x000fe400078efcff */
[----:B----4-:R-:W-:Y:S02]  /*0970*/  @P0 SHF.L.U32 R9, R4, R23, RZ ;  /* 0x0000001704090219 */ /* 0x010fe400000006ff */
[----:B------:R-:W-:Y:S02]  /*0980*/  @P0 SHF.R.U64 R14, R13, R0, R15 ;  /* 0x000000000d0e0219 */ /* 0x000fe4000000120f */
[----:B------:R-:W-:Y:S01]  /*0990*/  @P0 LOP3.LUT R3, R8, R7, RZ, 0xfc, !PT ;  /* 0x0000000708030212 */ /* 0x000fe200078efcff */
[----:B------:R-:W-:Y:S01]  /*09a0*/  IMAD.SHL.U32 R8, R2, 0x4, RZ ;  /* 0x0000000402087824 */ /* 0x000fe200078e00ff */
[----:B------:R-:W-:-:S02]  /*09b0*/  @P0 SHF.L.U64.HI R23, R4, R23, R5 ;  /* 0x0000001704170219 */ /* 0x000fc40000010205 */
[----:B------:R-:W-:Y:S02]  /*09c0*/  @P0 LOP3.LUT R4, R9, R14, RZ, 0xfc, !PT ;  /* 0x0000000e09040212 */ /* 0x000fe400078efcff */
[----:B------:R-:W-:Y:S02]  /*09d0*/  @P0 SHF.R.U32.HI R0, RZ, R0, R15 ;  /* 0x00000000ff000219 */ /* 0x000fe4000001160f */
[----:B------:R-:W-:Y:S02]  /*09e0*/  SHF.L.U64.HI R9, R2, 0x2, R3 ;  /* 0x0000000202097819 */ /* 0x000fe40000010203 */
[----:B------:R-:W-:Y:S02]  /*09f0*/  @P0 LOP3.LUT R5, R23, R0, RZ, 0xfc, !PT ;  /* 0x0000000017050212 */ /* 0x000fe400078efcff */
[----:B------:R-:W-:Y:S02]  /*0a00*/  SHF.L.W.U32.HI R3, R3, 0x2, R4 ;  /* 0x0000000203037819 */ /* 0x000fe40000010e04 */
[----:B------:R-:W-:-:S02]  /*0a10*/  IADD3 RZ, P0, PT, RZ, -R8, RZ ;  /* 0x80000008ffff7210 */ /* 0x000fc40007f1e0ff */
[----:B------:R-:W-:Y:S02]  /*0a20*/  LOP3.LUT R0, RZ, R9, RZ, 0x33, !PT ;  /* 0x00000009ff007212 */ /* 0x000fe400078e33ff */
[----:B------:R-:W-:Y:S02]  /*0a30*/  SHF.L.W.U32.HI R4, R4, 0x2, R5 ;  /* 0x0000000204047819 */ /* 0x000fe40000010e05 */
[----:B------:R-:W-:Y:S02]  /*0a40*/  LOP3.LUT R2, RZ, R3, RZ, 0x33, !PT ;  /* 0x00000003ff027212 */ /* 0x000fe400078e33ff */
[----:B------:R-:W-:Y:S02]  /*0a50*/  IADD3.X R6, P0, PT, RZ, R0, RZ, P0, !PT ;  /* 0x00000000ff067210 */ /* 0x000fe4000071e4ff */
[----:B------:R-:W-:Y:S02]  /*0a60*/  LOP3.LUT R7, RZ, R4, RZ, 0x33, !PT ;  /* 0x00000004ff077212 */ /* 0x000fe400078e33ff */
[----:B------:R-:W-:-:S02]  /*0a70*/  IADD3.X R0, P1, PT, RZ, R2, RZ, P0, !PT ;  /* 0x00000002ff007210 */ /* 0x000fc4000073e4ff */
[----:B------:R-:W-:-:S03]  /*0a80*/  ISETP.GT.U32.AND P2, PT, R3, -0x1, PT ;  /* 0xffffffff0300780c */ /* 0x000fc60003f44070 */
[----:B------:R-:W-:Y:S01]  /*0a90*/  IMAD.X R7, RZ, RZ, R7, P1 ;  /* 0x000000ffff077224 */ /* 0x000fe200008e0607 */
[----:B------:R-:W-:-:S04]  /*0aa0*/  ISETP.GT.AND.EX P0, PT, R4, -0x1, PT, P2 ;  /* 0xffffffff0400780c */ /* 0x000fc80003f04320 */
[----:B------:R-:W-:Y:S02]  /*0ab0*/  SEL R2, R4, R7, P0 ;  /* 0x0000000704027207 */ /* 0x000fe40000000000 */
[----:B------:R-:W-:Y:S02]  /*0ac0*/  SEL R13, R3, R0, P0 ;  /* 0x00000000030d7207 */ /* 0x000fe40000000000 */
[----:B------:R-:W-:Y:S02]  /*0ad0*/  ISETP.NE.U32.AND P1, PT, R2, RZ, PT ;  /* 0x000000ff0200720c */ /* 0x000fe40003f25070 */
[----:B------:R-:W-:Y:S02]  /*0ae0*/  SEL R9, R9, R6, P0 ;  /* 0x0000000609097207 */ /* 0x000fe40000000000 */
[----:B------:R-:W-:Y:S01]  /*0af0*/  SEL R3, R13, R2, !P1 ;  /* 0x000000020d037207 */ /* 0x000fe20004800000 */
[----:B------:R-:W-:-:S05]  /*0b00*/  @!P0 IMAD.MOV R8, RZ, RZ, -R8 ;  /* 0x000000ffff088224 */ /* 0x000fca00078e0a08 */
[----:B------:R-:W1:Y:S02]  /*0b10*/  FLO.U32 R3, R3 ;  /* 0x0000000300037300 */ /* 0x000e6400000e0000 */
[C---:B-1----:R-:W-:Y:S02]  /*0b20*/  IADD3 R7, PT, PT, -R3.reuse, 0x1f, RZ ;  /* 0x0000001f03077810 */ /* 0x042fe40007ffe1ff */
[----:B------:R-:W-:-:S03]  /*0b30*/  IADD3 R0, PT, PT, -R3, 0x3f, RZ ;  /* 0x0000003f03007810 */ /* 0x000fc60007ffe1ff */
[----:B------:R-:W-:-:S05]  /*0b40*/  @P1 IMAD.MOV R0, RZ, RZ, R7 ;  /* 0x000000ffff001224 */ /* 0x000fca00078e0207 */
[----:B------:R-:W-:-:S13]  /*0b50*/  ISETP.NE.AND P1, PT, R0, RZ, PT ;  /* 0x000000ff0000720c */ /* 0x000fda0003f25270 */
[----:B0-----:R-:W-:Y:S05]  /*0b60*/  @!P1 BRA `(.L_x_10) ;  /* 0x0000000000289947 */ /* 0x001fea0003800000 */
[--C-:B------:R-:W-:Y:S02]  /*0b70*/  SHF.R.U64 R7, R8, 0x1, R9.reuse ;  /* 0x0000000108077819 */ /* 0x100fe40000001209 */
[C---:B------:R-:W-:Y:S02]  /*0b80*/  LOP3.LUT R3, R0.reuse, 0x3f, RZ, 0xc0, !PT ;  /* 0x0000003f00037812 */ /* 0x040fe400078ec0ff */
[----:B------:R-:W-:Y:S02]  /*0b90*/  SHF.R.U32.HI R9, RZ, 0x1, R9 ;  /* 0x00000001ff097819 */ /* 0x000fe40000011609 */
[----:B------:R-:W-:Y:S02]  /*0ba0*/  LOP3.LUT R6, R0, 0x3f, RZ, 0xc, !PT ;  /* 0x0000003f00067812 */ /* 0x000fe400078e0cff */
[CC--:B------:R-:W-:Y:S02]  /*0bb0*/  SHF.L.U64.HI R11, R13.reuse, R3.reuse, R2 ;  /* 0x000000030d0b7219 */ /* 0x0c0fe40000010202 */
[----:B------:R-:W-:-:S02]  /*0bc0*/  SHF.L.U32 R3, R13, R3, RZ ;  /* 0x000000030d037219 */ /* 0x000fc400000006ff */
[-CC-:B------:R-:W-:Y:S02]  /*0bd0*/  SHF.R.U64 R2, R7, R6.reuse, R9.reuse ;  /* 0x0000000607027219 */ /* 0x180fe40000001209 */
[----:B------:R-:W-:Y:S02]  /*0be0*/  SHF.R.U32.HI R6, RZ, R6, R9 ;  /* 0x00000006ff067219 */ /* 0x000fe40000011609 */
[----:B------:R-:W-:Y:S02]  /*0bf0*/  LOP3.LUT R13, R3, R2, RZ, 0xfc, !PT ;  /* 0x00000002030d7212 */ /* 0x000fe400078efcff */
[----:B------:R-:W-:-:S07]  /*0c00*/  LOP3.LUT R2, R11, R6, RZ, 0xfc, !PT ;  /* 0x000000060b027212 */ /* 0x000fce00078efcff */
.L_x_10:
[----:B------:R-:W-:Y:S05]  /*0c10*/  BSYNC.RECONVERGENT B2 ;  /* 0x0000000000027941 */ /* 0x000fea0003800200 */
.L_x_9:
[----:B------:R-:W-:Y:S01]  /*0c20*/  IMAD.WIDE.U32 R8, R13, 0x2168c235, RZ ;  /* 0x2168c2350d087825 */ /* 0x000fe200078e00ff */
[----:B------:R-:W-:-:S03]  /*0c30*/  SHF.R.U32.HI R5, RZ, 0x1e, R5 ;  /* 0x0000001eff057819 */ /* 0x000fc60000011605 */
[----:B------:R-:W-:Y:S01]  /*0c40*/  IMAD.MOV.U32 R6, RZ, RZ, R9 ;  /* 0x000000ffff067224 */ /* 0x000fe200078e0009 */
[----:B------:R-:W-:Y:S01]  /*0c50*/  IADD3 RZ, P1, PT, R8, R8, RZ ;  /* 0x0000000808ff7210 */ /* 0x000fe20007f3e0ff */
[----:B------:R-:W-:Y:S01]  /*0c60*/  IMAD.MOV.U32 R7, RZ, RZ, RZ ;  /* 0x000000ffff077224 */ /* 0x000fe200078e00ff */
[----:B------:R-:W-:Y:S01]  /*0c70*/  LEA.HI R4, R4, R5, RZ, 0x1 ;  /* 0x0000000504047211 */ /* 0x000fe200078f08ff */
[----:B------:R-:W-:-:S04]  /*0c80*/  IMAD.HI.U32 R3, R2, -0x36f0255e, RZ ;  /* 0xc90fdaa202037827 */ /* 0x000fc800078e00ff */
[----:B------:R-:W-:-:S04]  /*0c90*/  IMAD.WIDE.U32 R6, R13, -0x36f0255e, R6 ;  /* 0xc90fdaa20d067825 */ /* 0x000fc800078e0006 */
[C---:B------:R-:W-:Y:S02]  /*0ca0*/  IMAD R9, R2.reuse, -0x36f0255e, RZ ;  /* 0xc90fdaa202097824 */ /* 0x040fe400078e02ff */
[----:B------:R-:W-:-:S04]  /*0cb0*/  IMAD.WIDE.U32 R6, P2, R2, 0x2168c235, R6 ;  /* 0x2168c23502067825 */ /* 0x000fc80007840006 */
[----:B------:R-:W-:Y:S01]  /*0cc0*/  IMAD.X R2, RZ, RZ, R3, P2 ;  /* 0x000000ffff027224 */ /* 0x000fe200010e0603 */
[----:B------:R-:W-:Y:S02]  /*0cd0*/  IADD3 R3, P2, PT, R9, R7, RZ ;  /* 0x0000000709037210 */ /* 0x000fe40007f5e0ff */
[----:B------:R-:W-:Y:S02]  /*0ce0*/  IADD3.X RZ, P1, PT, R6, R6, RZ, P1, !PT ;  /* 0x0000000606ff7210 */ /* 0x000fe40000f3e4ff */
[C---:B------:R-:W-:Y:S01]  /*0cf0*/  ISETP.GT.U32.AND P3, PT, R3.reuse, RZ, PT ;  /* 0x000000ff0300720c */ /* 0x040fe20003f64070 */
[----:B------:R-:W-:Y:S01]  /*0d00*/  IMAD.X R2, RZ, RZ, R2, P2 ;  /* 0x000000ffff027224 */ /* 0x000fe200010e0602 */
[----:B------:R-:W-:-:S04]  /*0d10*/  IADD3.X R6, P2, PT, R3, R3, RZ, P1, !PT ;  /* 0x0000000303067210 */ /* 0x000fc80000f5e4ff */
[C---:B------:R-:W-:Y:S01]  /*0d20*/  ISETP.GT.AND.EX P1, PT, R2.reuse, RZ, PT, P3 ;  /* 0x000000ff0200720c */ /* 0x040fe20003f24330 */
[----:B------:R-:W-:-:S03]  /*0d30*/  IMAD.X R7, R2, 0x1, R2, P2 ;  /* 0x0000000102077824 */ /* 0x000fc600010e0602 */
[----:B------:R-:W-:Y:S02]  /*0d40*/  SEL R6, R6, R3, P1 ;  /* 0x0000000306067207 */ /* 0x000fe40000800000 */
[----:B------:R-:W-:Y:S02]  /*0d50*/  SEL R3, R7, R2, P1 ;  /* 0x0000000207037207 */ /* 0x000fe40000800000 */
[----:B------:R-:W-:Y:S02]  /*0d60*/  IADD3 R2, P2, PT, R6, 0x1, RZ ;  /* 0x0000000106027810 */ /* 0x000fe40007f5e0ff */
[----:B------:R-:W-:Y:S02]  /*0d70*/  SEL R7, RZ, 0xffffffff, !P1 ;  /* 0xffffffffff077807 */ /* 0x000fe40004800000 */
[----:B------:R-:W-:Y:S01]  /*0d80*/  LOP3.LUT P1, R17, R17, 0x80000000, RZ, 0xc0, !PT ;  /* 0x8000000011117812 */ /* 0x000fe2000782c0ff */
[----:B------:R-:W-:Y:S02]  /*0d90*/  IMAD.X R3, RZ, RZ, R3, P2 ;  /* 0x000000ffff037224 */ /* 0x000fe400010e0603 */
[----:B------:R-:W-:Y:S01]  /*0da0*/  IMAD.IADD R0, R7, 0x1, -R0 ;  /* 0x0000000107007824 */ /* 0x000fe200078e0a00 */
[----:B------:R-:W-:-:S02]  /*0db0*/  @!P0 LOP3.LUT R17, R17, 0x80000000, RZ, 0x3c, !PT ;  /* 0x8000000011118812 */ /* 0x000fc400078e3cff */
[----:B------:R-:W-:Y:S01]  /*0dc0*/  SHF.R.U64 R2, R2, 0xa, R3 ;  /* 0x0000000a02027819 */ /* 0x000fe20000001203 */
[----:B------:R-:W-:-:S03]  /*0dd0*/  IMAD.SHL.U32 R0, R0, 0x100000, RZ ;  /* 0x0010000000007824 */ /* 0x000fc600078e00ff */
[----:B------:R-:W-:-:S03]  /*0de0*/  IADD3 R2, P2, PT, R2, 0x1, RZ ;  /* 0x0000000102027810 */ /* 0x000fc60007f5e0ff */
[----:B------:R-:W-:Y:S01]  /*0df0*/  @P1 IMAD.MOV R4, RZ, RZ, -R4 ;  /* 0x000000ffff041224 */ /* 0x000fe200078e0a04 */
[----:B------:R-:W-:-:S04]  /*0e00*/  LEA.HI.X R3, R3, RZ, RZ, 0x16, P2 ;  /* 0x000000ff03037211 */ /* 0x000fc800010fb4ff */
[--C-:B------:R-:W-:Y:S02]  /*0e10*/  SHF.R.U64 R2, R2, 0x1, R3.reuse ;  /* 0x0000000102027819 */ /* 0x100fe40000001203 */
[----:B------:R-:W-:Y:S02]  /*0e20*/  SHF.R.U32.HI R3, RZ, 0x1, R3 ;  /* 0x00000001ff037819 */ /* 0x000fe40000011603 */
[----:B------:R-:W-:-:S04]  /*0e30*/  IADD3 R11, P2, P3, RZ, RZ, R2 ;  /* 0x000000ffff0b7210 */ /* 0x000fc80007b5e002 */
[----:B------:R-:W-:-:S04]  /*0e40*/  IADD3.X R0, PT, PT, R0, 0x3fe00000, R3, P2, P3 ;  /* 0x3fe0000000007810 */ /* 0x000fc800017e6403 */
[----:B------:R-:W-:-:S07]  /*0e50*/  LOP3.LUT R14, R0, R17, RZ, 0xfc, !PT ;  /* 0x00000011000e7212 */ /* 0x000fce00078efcff */
.L_x_4:
[----:B------:R-:W-:Y:S02]  /*0e60*/  IMAD.MOV.U32 R13, RZ, RZ, 0x0 ;  /* 0x00000000ff0d7424 */ /* 0x000fe400078e00ff */
[----:B------:R-:W-:Y:S02]  /*0e70*/  IMAD.MOV.U32 R0, RZ, RZ, R4 ;  /* 0x000000ffff007224 */ /* 0x000fe400078e0004 */
[----:B------:R-:W-:Y:S02]  /*0e80*/  IMAD.MOV.U32 R2, RZ, RZ, R11 ;  /* 0x000000ffff027224 */ /* 0x000fe400078e000b */
[----:B------:R-:W-:Y:S01]  /*0e90*/  IMAD.MOV.U32 R3, RZ, RZ, R14 ;  /* 0x000000ffff037224 */ /* 0x000fe200078e000e */
[----:B------:R-:W-:Y:S06]  /*0ea0*/  RET.REL.NODEC R12 `(cosKernel) ;  /* 0xfffffff00c547950 */ /* 0x000fec0003c3ffff */
.L_x_11:
[----:B------:R-:W-:-:S00]  /*0eb0*/  BRA `(.L_x_11) ;  /* 0xfffffffc00fc7947 */ /* 0x000fc0000383ffff */
[----:B------:R-:W-:-:S00]  /*0ec0*/  NOP ;  /* 0x0000000000007918 */ /* 0x000fc00000000000 */
        /* <DEDUP_REMOVED lines=11> */
.L_x_12:


//--------------------- .nv.global.init           --------------------------
	.section	.nv.global.init,"aw",@progbits
	.align	16
.nv.global.init:
	.type		__cudart_sin_cos_coeffs,@object
	.size		__cudart_sin_cos_coeffs,(__cudart_i2opi_d - __cudart_sin_cos_coeffs)
__cudart_sin_cos_coeffs:
        /*0000*/ 	.byte	0x46, 0xd2, 0xb0, 0x2c, 0xf1, 0xe5, 0x5a, 0xbe, 0x92, 0xe3, 0xac, 0x69, 0xe3, 0x1d, 0xc7, 0x3e
        /*0010*/ 	.byte	0xa1, 0x62, 0xdb, 0x19, 0xa0, 0x01, 0x2a, 0xbf, 0x18, 0x08, 0x11, 0x11, 0x11, 0x11, 0x81, 0x3f
        /*0020*/ 	.byte	0x54, 0x55, 0x55, 0x55, 0x55, 0x55, 0xc5, 0xbf, 0x00, 0x00, 0x00, 0x00, 0x00, 0x00, 0x00, 0x00
        /*0030*/ 	.byte	0x00, 0x00, 0x00, 0x00, 0x00, 0x00, 0x00, 0x00, 0x64, 0x81, 0xfd, 0x20, 0x83, 0xff, 0xa8, 0xbd
        /*0040*/ 	.byte	0x28, 0x85, 0xef, 0xc1, 0xa7, 0xee, 0x21, 0x3e, 0xd9, 0xe6, 0x06, 0x8e, 0x4f, 0x7e, 0x92, 0xbe
        /*0050*/ 	.byte	0xe9, 0xbc, 0xdd, 0x19, 0xa0, 0x01, 0xfa, 0x3e, 0x47, 0x5d, 0xc1, 0x16, 0x6c, 0xc1, 0x56, 0xbf
        /*0060*/ 	.byte	0x51, 0x55, 0x55, 0x55, 0x55, 0x55, 0xa5, 0x3f, 0x00, 0x00, 0x00, 0x00, 0x00, 0x00, 0xe0, 0xbf
        /*0070*/ 	.byte	0x00, 0x00, 0x00, 0x00, 0x00, 0x00, 0xf0, 0x3f, 0x00, 0x00, 0x00, 0x00, 0x00, 0x00, 0x00, 0x00
	.type		__cudart_i2opi_d,@object
	.size		__cudart_i2opi_d,(.L_0 - __cudart_i2opi_d)
__cudart_i2opi_d:
        /* <DEDUP_REMOVED lines=9> */
.L_0:


//--------------------- .nv.shared.reserved.0     --------------------------
	.section	.nv.shared.reserved.0,"aw",@nobits
	.weak		__nv_reservedSMEM_offset_0_alias
	.size		__nv_reservedSMEM_offset_0_alias, 0, 64
	.other		__nv_reservedSMEM_offset_0_alias,@"STO_CUDA_RESERVED_SHARED STV_DEFAULT"
__nv_reservedSMEM_offset_0_alias:
	.zero		0
	.zero		64


//--------------------- .nv.constant0.cosKernel   --------------------------
	.section	.nv.constant0.cosKernel,"a",@progbits
	.sectionflags	@""
	.align	4
.nv.constant0.cosKernel:
	.zero		932


//--------------------- SYMBOLS --------------------------

	.type		.nv.reservedSmem.offset0,@object
	.size		.nv.reservedSmem.offset0,0x4
